//
// Generated by NVIDIA NVVM Compiler
//
// Compiler Build ID: CL-36424714
// Cuda compilation tools, release 13.0, V13.0.88
// Based on NVVM 20.0.0
//

.version 9.0
.target sm_100
.address_size 64

	// .globl	_Z12resetIndicesPll

.visible .entry _Z12resetIndicesPll(
	.param .u64 .ptr .align 1 _Z12resetIndicesPll_param_0,
	.param .u64 _Z12resetIndicesPll_param_1
)
{
	.reg .pred 	%p<8>;
	.reg .b32 	%r<10>;
	.reg .b64 	%rd<46>;

	ld.param.u64 	%rd23, [_Z12resetIndicesPll_param_0];
	ld.param.u64 	%rd22, [_Z12resetIndicesPll_param_1];
	cvta.to.global.u64 	%rd1, %rd23;
	mov.u32 	%r2, %tid.x;
	mov.u32 	%r1, %ntid.x;
	mov.u32 	%r3, %ctaid.x;
	mad.lo.s32 	%r4, %r1, %r3, %r2;
	cvt.u64.u32 	%rd44, %r4;
	setp.le.s64 	%p1, %rd22, %rd44;
	@%p1 bra 	$L__BB0_10;
	mov.u32 	%r5, %nctaid.x;
	mul.lo.s32 	%r6, %r1, %r5;
	cvt.u64.u32 	%rd3, %r6;
	add.s64 	%rd24, %rd3, %rd44;
	max.u64 	%rd25, %rd22, %rd24;
	setp.lt.u64 	%p2, %rd24, %rd22;
	selp.u64 	%rd4, 1, 0, %p2;
	add.s64 	%rd26, %rd24, %rd4;
	sub.s64 	%rd5, %rd25, %rd26;
	and.b64  	%rd27, %rd5, -4294967296;
	setp.ne.s64 	%p3, %rd27, 0;
	@%p3 bra 	$L__BB0_3;
	cvt.u32.u64 	%r7, %rd3;
	cvt.u32.u64 	%r8, %rd5;
	div.u32 	%r9, %r8, %r7;
	cvt.u64.u32 	%rd40, %r9;
	bra.uni 	$L__BB0_4;
$L__BB0_3:
	div.u64 	%rd40, %rd5, %rd3;
$L__BB0_4:
	add.s64 	%rd9, %rd40, %rd4;
	and.b64  	%rd28, %rd9, 3;
	setp.eq.s64 	%p4, %rd28, 3;
	@%p4 bra 	$L__BB0_7;
	shl.b64 	%rd29, %rd44, 3;
	add.s64 	%rd42, %rd1, %rd29;
	shl.b64 	%rd11, %rd3, 3;
	add.s64 	%rd30, %rd9, 1;
	and.b64  	%rd41, %rd30, 3;
$L__BB0_6:
	.pragma "nounroll";
	st.global.u64 	[%rd42], %rd44;
	add.s64 	%rd44, %rd44, %rd3;
	add.s64 	%rd42, %rd42, %rd11;
	add.s64 	%rd41, %rd41, -1;
	setp.ne.s64 	%p5, %rd41, 0;
	@%p5 bra 	$L__BB0_6;
$L__BB0_7:
	setp.lt.u64 	%p6, %rd9, 3;
	@%p6 bra 	$L__BB0_10;
	shl.b64 	%rd34, %rd3, 3;
$L__BB0_9:
	shl.b64 	%rd31, %rd44, 3;
	add.s64 	%rd32, %rd1, %rd31;
	st.global.u64 	[%rd32], %rd44;
	add.s64 	%rd33, %rd44, %rd3;
	add.s64 	%rd35, %rd32, %rd34;
	st.global.u64 	[%rd35], %rd33;
	add.s64 	%rd36, %rd33, %rd3;
	add.s64 	%rd37, %rd35, %rd34;
	st.global.u64 	[%rd37], %rd36;
	add.s64 	%rd38, %rd36, %rd3;
	add.s64 	%rd39, %rd37, %rd34;
	st.global.u64 	[%rd39], %rd38;
	add.s64 	%rd44, %rd38, %rd3;
	setp.lt.s64 	%p7, %rd44, %rd22;
	@%p7 bra 	$L__BB0_9;
$L__BB0_10:
	ret;

}


// ===== COMPILED SASS (sm_100) =====

	.target	sm_100

	.elftype	@"ET_EXEC"


//--------------------- .note.nv.tkinfo           --------------------------
	.section	.note.nv.tkinfo,"",@"SHT_NOTE"
	.sectionflags	@"SHF_NOTE_NV_TKINFO"
	.tkinfo
        /*0018*/ 	.word	0x00000002
        /*0030*/ 	.string	""
        /*0030*/ 	.string	"ptxas"
        /*0030*/ 	.string	"Cuda compilation tools, release 13.0, V13.0.88"
        /*0030*/ 	.string	"Build cuda_13.0.r13.0/compiler.36424714_0"
        /*0030*/ 	.string	"-arch sm_100 -m 64 "



//--------------------- .note.nv.cuinfo           --------------------------
	.section	.note.nv.cuinfo,"",@"SHT_NOTE"
	.sectionflags	@"SHF_NOTE_NV_CUINFO"
        /*0018*/ 	.short	0x0002
        /*001a*/ 	.short	0x0064
        /*001c*/ 	.short	0x0082
	.zero		2


//--------------------- .nv.info                  --------------------------
	.section	.nv.info,"",@"SHT_CUDA_INFO"
	.align	4


	//----- nvinfo : EIATTR_REGCOUNT
	.align		4
        /*0000*/ 	.byte	0x04, 0x2f
        /*0002*/ 	.short	(.L_1 - .L_0)
	.align		4
.L_0:
        /*0004*/ 	.word	index@(_Z12resetIndicesPll)
        /*0008*/ 	.word	0x00000018


	//----- nvinfo : EIATTR_FRAME_SIZE
	.align		4
.L_1:
        /*000c*/ 	.byte	0x04, 0x11
        /*000e*/ 	.short	(.L_3 - .L_2)
	.align		4
.L_2:
        /*0010*/ 	.word	index@($__internal_0_$__cuda_sm20_div_u64)
        /*0014*/ 	.word	0x00000000


	//----- nvinfo : EIATTR_FRAME_SIZE
	.align		4
.L_3:
        /*0018*/ 	.byte	0x04, 0x11
        /*001a*/ 	.short	(.L_5 - .L_4)
	.align		4
.L_4:
        /*001c*/ 	.word	index@(_Z12resetIndicesPll)
        /*0020*/ 	.word	0x00000000


	//----- nvinfo : EIATTR_MIN_STACK_SIZE
	.align		4
.L_5:
        /*0024*/ 	.byte	0x04, 0x12
        /*0026*/ 	.short	(.L_7 - .L_6)
	.align		4
.L_6:
        /*0028*/ 	.word	index@(_Z12resetIndicesPll)
        /*002c*/ 	.word	0x00000000
.L_7:


//--------------------- .nv.compat                --------------------------
	.section	.nv.compat,"",@"SHT_CUDA_COMPAT_INFO"
	.align	4
        /*0000*/ 	.byte	0x02, 0x09, 0x00, 0x00, 0x02, 0x02, 0x01, 0x00, 0x02, 0x05, 0x05, 0x00, 0x03, 0x07, 0x01, 0x01
        /*0010*/ 	.byte	0x02, 0x03, 0x00, 0x00, 0x02, 0x06, 0x01, 0x00, 0x04, 0x0b, 0x08, 0x00, 0x09, 0x00, 0x00, 0x00
        /*0020*/ 	.byte	0x00, 0x00, 0x00, 0x00


//--------------------- .nv.info._Z12resetIndicesPll --------------------------
	.section	.nv.info._Z12resetIndicesPll,"",@"SHT_CUDA_INFO"
	.sectionflags	@""
	.align	4


	//----- nvinfo : EIATTR_CUDA_API_VERSION
	.align		4
        /*0000*/ 	.byte	0x04, 0x37
        /*0002*/ 	.short	(.L_9 - .L_8)
.L_8:
        /*0004*/ 	.word	0x00000082


	//----- nvinfo : EIATTR_KPARAM_INFO
	.align		4
.L_9:
        /*0008*/ 	.byte	0x04, 0x17
        /*000a*/ 	.short	(.L_11 - .L_10)
.L_10:
        /*000c*/ 	.word	0x00000000
        /*0010*/ 	.short	0x0001
        /*0012*/ 	.short	0x0008
        /*0014*/ 	.byte	0x00, 0xf0, 0x21, 0x00


	//----- nvinfo : EIATTR_KPARAM_INFO
	.align		4
.L_11:
        /*0018*/ 	.byte	0x04, 0x17
        /*001a*/ 	.short	(.L_13 - .L_12)
.L_12:
        /*001c*/ 	.word	0x00000000
        /*0020*/ 	.short	0x0000
        /*0022*/ 	.short	0x0000
        /*0024*/ 	.byte	0x00, 0xf5, 0x21, 0x00


	//----- nvinfo : EIATTR_SPARSE_MMA_MASK
	.align		4
.L_13:
        /*0028*/ 	.byte	0x03, 0x50
        /*002a*/ 	.short	0x0000


	//----- nvinfo : EIATTR_MAXREG_COUNT
	.align		4
        /*002c*/ 	.byte	0x03, 0x1b
        /*002e*/ 	.short	0x00ff


	//----- nvinfo : EIATTR_MERCURY_ISA_VERSION
	.align		4
        /*0030*/ 	.byte	0x03, 0x5f
        /*0032*/ 	.short	0x0101


	//----- nvinfo : EIATTR_VRC_CTA_INIT_COUNT
	.align		4
        /*0034*/ 	.byte	0x02, 0x4a
	.zero		1
	.zero		1


	//----- nvinfo : EIATTR_EXIT_INSTR_OFFSETS
	.align		4
        /*0038*/ 	.byte	0x04, 0x1c
        /*003a*/ 	.short	(.L_15 - .L_14)


	//   ....[0]....
.L_14:
        /*003c*/ 	.word	0x00000080


	//   ....[1]....
        /*0040*/ 	.word	0x00000520


	//   ....[2]....
        /*0044*/ 	.word	0x000006d0


	//----- nvinfo : EIATTR_CRS_STACK_SIZE
	.align		4
.L_15:
        /*0048*/ 	.byte	0x04, 0x1e
        /*004a*/ 	.short	(.L_17 - .L_16)
.L_16:
        /*004c*/ 	.word	0x00000000


	//----- nvinfo : EIATTR_CBANK_PARAM_SIZE
	.align		4
.L_17:
        /*0050*/ 	.byte	0x03, 0x19
        /*0052*/ 	.short	0x0010


	//----- nvinfo : EIATTR_PARAM_CBANK
	.align		4
        /*0054*/ 	.byte	0x04, 0x0a
        /*0056*/ 	.short	(.L_19 - .L_18)
	.align		4
.L_18:
        /*0058*/ 	.word	index@(.nv.constant0._Z12resetIndicesPll)
        /*005c*/ 	.short	0x0380
        /*005e*/ 	.short	0x0010


	//----- nvinfo : EIATTR_SW_WAR
	.align		4
.L_19:
        /*0060*/ 	.byte	0x04, 0x36
        /*0062*/ 	.short	(.L_21 - .L_20)
.L_20:
        /*0064*/ 	.word	0x00000008
.L_21:


//--------------------- .nv.callgraph             --------------------------
	.section	.nv.callgraph,"",@"SHT_CUDA_CALLGRAPH"
	.align	4
	.sectionentsize	8
	.align		4
        /*0000*/ 	.word	0x00000000
	.align		4
        /*0004*/ 	.word	0xffffffff
	.align		4
        /*0008*/ 	.word	0x00000000
	.align		4
        /*000c*/ 	.word	0xfffffffe
	.align		4
        /*0010*/ 	.word	0x00000000
	.align		4
        /*0014*/ 	.word	0xfffffffd
	.align		4
        /*0018*/ 	.word	0x00000000
	.align		4
        /*001c*/ 	.word	0xfffffffc


//--------------------- .text._Z12resetIndicesPll --------------------------
	.section	.text._Z12resetIndicesPll,"ax",@progbits
	.align	128
        .global         _Z12resetIndicesPll
        .type           _Z12resetIndicesPll,@function
        .size           _Z12resetIndicesPll,(.L_x_8 - _Z12resetIndicesPll)
        .other          _Z12resetIndicesPll,@"STO_CUDA_ENTRY STV_DEFAULT"
_Z12resetIndicesPll:
.text._Z12resetIndicesPll:
[----:B------:R-:W-:Y:S01]  /*0000*/  LDC R1, c[0x0][0x37c] ;  /* 0x0000df00ff017b82 */ /* 0x000fe20000000800 */
[----:B------:R-:W0:Y:S01]  /*0010*/  S2R R2, SR_TID.X ;  /* 0x0000000000027919 */ /* 0x000e220000002100 */
[----:B------:R-:W0:Y:S01]  /*0020*/  LDCU UR4, c[0x0][0x360] ;  /* 0x00006c00ff0477ac */ /* 0x000e220008000800 */
[----:B------:R-:W0:Y:S01]  /*0030*/  S2R R3, SR_CTAID.X ;  /* 0x0000000000037919 */ /* 0x000e220000002500 */
[----:B------:R-:W1:Y:S01]  /*0040*/  LDCU.64 UR6, c[0x0][0x388] ;  /* 0x00007100ff0677ac */ /* 0x000e620008000a00 */
[----:B0-----:R-:W-:-:S05]  /*0050*/  IMAD R2, R3, UR4, R2 ;  /* 0x0000000403027c24 */ /* 0x001fca000f8e0202 */
[----:B-1----:R-:W-:-:S04]  /*0060*/  ISETP.GE.U32.AND P0, PT, R2, UR6, PT ;  /* 0x0000000602007c0c */ /* 0x002fc8000bf06070 */
[----:B------:R-:W-:-:S13]  /*0070*/  ISETP.GE.AND.EX P0, PT, RZ, UR7, PT, P0 ;  /* 0x00000007ff007c0c */ /* 0x000fda000bf06300 */
[----:B------:R-:W-:Y:S05]  /*0080*/  @P0 EXIT ;  /* 0x000000000000094d */ /* 0x000fea0003800000 */
[----:B------:R-:W0:Y:S01]  /*0090*/  LDC R0, c[0x0][0x370] ;  /* 0x0000dc00ff007b82 */ /* 0x000e220000000800 */
[----:B------:R-:W-:Y:S01]  /*00a0*/  IMAD.MOV.U32 R3, RZ, RZ, RZ ;  /* 0x000000ffff037224 */ /* 0x000fe200078e00ff */
[----:B------:R-:W-:Y:S01]  /*00b0*/  BSSY.RECONVERGENT B0, `(.L_x_0) ;  /* 0x0000027000007945 */ /* 0x000fe20003800200 */
[----:B0-----:R-:W-:-:S05]  /*00c0*/  IMAD R0, R0, UR4, RZ ;  /* 0x0000000400007c24 */ /* 0x001fca000f8e02ff */
[----:B------:R-:W-:-:S04]  /*00d0*/  IADD3 R6, P0, PT, R0, R2, RZ ;  /* 0x0000000200067210 */ /* 0x000fc80007f1e0ff */
[C---:B------:R-:W-:Y:S01]  /*00e0*/  ISETP.GT.U32.AND P1, PT, R6.reuse, UR6, PT ;  /* 0x0000000606007c0c */ /* 0x040fe2000bf24070 */
[----:B------:R-:W-:Y:S01]  /*00f0*/  IMAD.X R8, RZ, RZ, R3, P0 ;  /* 0x000000ffff087224 */ /* 0x000fe200000e0603 */
[----:B------:R-:W-:-:S04]  /*0100*/  ISETP.GE.U32.AND P0, PT, R6, UR6, PT ;  /* 0x0000000606007c0c */ /* 0x000fc8000bf06070 */
[C---:B------:R-:W-:Y:S02]  /*0110*/  ISETP.GT.U32.AND.EX P1, PT, R8.reuse, UR7, PT, P1 ;  /* 0x0000000708007c0c */ /* 0x040fe4000bf24110 */
[----:B------:R-:W-:Y:S02]  /*0120*/  ISETP.GE.U32.AND.EX P0, PT, R8, UR7, PT, P0 ;  /* 0x0000000708007c0c */ /* 0x000fe4000bf06100 */
[----:B------:R-:W-:Y:S02]  /*0130*/  SEL R5, R6, UR6, P1 ;  /* 0x0000000606057c07 */ /* 0x000fe40008800000 */
[----:B------:R-:W-:Y:S02]  /*0140*/  SEL R4, RZ, 0x1, P0 ;  /* 0x00000001ff047807 */ /* 0x000fe40000000000 */
[----:B------:R-:W-:Y:S02]  /*0150*/  SEL R7, R8, UR7, P1 ;  /* 0x0000000708077c07 */ /* 0x000fe40008800000 */
[----:B------:R-:W-:-:S04]  /*0160*/  IADD3 R5, P0, P1, R5, -R6, -R4 ;  /* 0x8000000605057210 */ /* 0x000fc8000791e804 */
[----:B------:R-:W-:-:S04]  /*0170*/  IADD3.X R7, PT, PT, R7, -0x1, ~R8, P0, P1 ;  /* 0xffffffff07077810 */ /* 0x000fc800007e2c08 */
[----:B------:R-:W-:-:S13]  /*0180*/  ISETP.NE.U32.AND P0, PT, R7, RZ, PT ;  /* 0x000000ff0700720c */ /* 0x000fda0003f05070 */
[----:B------:R-:W-:Y:S05]  /*0190*/  @P0 BRA `(.L_x_1) ;  /* 0x0000000000500947 */ /* 0x000fea0003800000 */
[----:B------:R-:W0:Y:S01]  /*01a0*/  I2F.U32.RP R8, R0 ;  /* 0x0000000000087306 */ /* 0x000e220000209000 */
[----:B------:R-:W-:Y:S01]  /*01b0*/  IMAD.MOV R9, RZ, RZ, -R0 ;  /* 0x000000ffff097224 */ /* 0x000fe200078e0a00 */
[----:B------:R-:W-:-:S06]  /*01c0*/  ISETP.NE.U32.AND P2, PT, R0, RZ, PT ;  /* 0x000000ff0000720c */ /* 0x000fcc0003f45070 */
[----:B0-----:R-:W0:Y:S02]  /*01d0*/  MUFU.RCP R8, R8 ;  /* 0x0000000800087308 */ /* 0x001e240000001000 */
[----:B0-----:R-:W-:-:S06]  /*01e0*/  VIADD R6, R8, 0xffffffe ;  /* 0x0ffffffe08067836 */ /* 0x001fcc0000000000 */
[----:B------:R0:W1:Y:S02]  /*01f0*/  F2I.FTZ.U32.TRUNC.NTZ R7, R6 ;  /* 0x0000000600077305 */ /* 0x000064000021f000 */
[----:B0-----:R-:W-:Y:S02]  /*0200*/  IMAD.MOV.U32 R6, RZ, RZ, RZ ;  /* 0x000000ffff067224 */ /* 0x001fe400078e00ff */
[----:B-1----:R-:W-:-:S04]  /*0210*/  IMAD R9, R9, R7, RZ ;  /* 0x0000000709097224 */ /* 0x002fc800078e02ff */
[----:B------:R-:W-:-:S06]  /*0220*/  IMAD.HI.U32 R10, R7, R9, R6 ;  /* 0x00000009070a7227 */ /* 0x000fcc00078e0006 */
[----:B------:R-:W-:-:S04]  /*0230*/  IMAD.HI.U32 R6, R10, R5, RZ ;  /* 0x000000050a067227 */ /* 0x000fc800078e00ff */
[----:B------:R-:W-:-:S04]  /*0240*/  IMAD.MOV R7, RZ, RZ, -R6 ;  /* 0x000000ffff077224 */ /* 0x000fc800078e0a06 */
[----:B------:R-:W-:Y:S02]  /*0250*/  IMAD R5, R0, R7, R5 ;  /* 0x0000000700057224 */ /* 0x000fe400078e0205 */
[----:B------:R-:W-:-:S03]  /*0260*/  IMAD.MOV.U32 R7, RZ, RZ, RZ ;  /* 0x000000ffff077224 */ /* 0x000fc600078e00ff */
[----:B------:R-:W-:-:S13]  /*0270*/  ISETP.GE.U32.AND P0, PT, R5, R0, PT ;  /* 0x000000000500720c */ /* 0x000fda0003f06070 */
[----:B------:R-:W-:Y:S02]  /*0280*/  @P0 IMAD.IADD R5, R5, 0x1, -R0 ;  /* 0x0000000105050824 */ /* 0x000fe400078e0a00 */
[----:B------:R-:W-:-:S03]  /*0290*/  @P0 VIADD R6, R6, 0x1 ;  /* 0x0000000106060836 */ /* 0x000fc60000000000 */
[----:B------:R-:W-:-:S13]  /*02a0*/  ISETP.GE.U32.AND P1, PT, R5, R0, PT ;  /* 0x000000000500720c */ /* 0x000fda0003f26070 */
[----:B------:R-:W-:Y:S01]  /*02b0*/  @P1 VIADD R6, R6, 0x1 ;  /* 0x0000000106061836 */ /* 0x000fe20000000000 */
[----:B------:R-:W-:Y:S01]  /*02c0*/  @!P2 LOP3.LUT R6, RZ, R0, RZ, 0x33, !PT ;  /* 0x00000000ff06a212 */ /* 0x000fe200078e33ff */
[----:B------:R-:W-:Y:S06]  /*02d0*/  BRA `(.L_x_2) ;  /* 0x0000000000107947 */ /* 0x000fec0003800000 */
.L_x_1:
[----:B------:R-:W-:-:S07]  /*02e0*/  MOV R6, 0x300 ;  /* 0x0000030000067802 */ /* 0x000fce0000000f00 */
[----:B------:R-:W-:Y:S05]  /*02f0*/  CALL.REL.NOINC `($__internal_0_$__cuda_sm20_div_u64) ;  /* 0x0000000000f87944 */ /* 0x000fea0003c00000 */
[----:B------:R-:W-:Y:S02]  /*0300*/  IMAD.MOV.U32 R6, RZ, RZ, R5 ;  /* 0x000000ffff067224 */ /* 0x000fe400078e0005 */
[----:B------:R-:W-:-:S07]  /*0310*/  IMAD.MOV.U32 R7, RZ, RZ, R8 ;  /* 0x000000ffff077224 */ /* 0x000fce00078e0008 */
.L_x_2:
[----:B------:R-:W-:Y:S05]  /*0320*/  BSYNC.RECONVERGENT B0 ;  /* 0x0000000000007941 */ /* 0x000fea0003800200 */
.L_x_0:
[----:B------:R-:W-:Y:S01]  /*0330*/  IADD3 R4, P0, PT, R6, R4, RZ ;  /* 0x0000000406047210 */ /* 0x000fe20007f1e0ff */
[----:B------:R-:W0:Y:S01]  /*0340*/  LDCU.64 UR4, c[0x0][0x358] ;  /* 0x00006b00ff0477ac */ /* 0x000e220008000a00 */
[----:B------:R-:W-:Y:S02]  /*0350*/  BSSY.RECONVERGENT B0, `(.L_x_3) ;  /* 0x000001c000007945 */ /* 0x000fe40003800200 */
[C---:B------:R-:W-:Y:S01]  /*0360*/  LOP3.LUT R5, R4.reuse, 0x3, RZ, 0xc0, !PT ;  /* 0x0000000304057812 */ /* 0x040fe200078ec0ff */
[----:B------:R-:W-:Y:S01]  /*0370*/  IMAD.X R6, RZ, RZ, R7, P0 ;  /* 0x000000ffff067224 */ /* 0x000fe200000e0607 */
[----:B------:R-:W-:Y:S02]  /*0380*/  ISETP.GE.U32.AND P0, PT, R4, 0x3, PT ;  /* 0x000000030400780c */ /* 0x000fe40003f06070 */
[----:B------:R-:W-:Y:S02]  /*0390*/  ISETP.NE.U32.AND P1, PT, R5, 0x3, PT ;  /* 0x000000030500780c */ /* 0x000fe40003f25070 */
[----:B------:R-:W-:-:S02]  /*03a0*/  ISETP.GE.U32.AND.EX P0, PT, R6, RZ, PT, P0 ;  /* 0x000000ff0600720c */ /* 0x000fc40003f06100 */
[----:B------:R-:W-:-:S13]  /*03b0*/  ISETP.NE.AND.EX P1, PT, RZ, RZ, PT, P1 ;  /* 0x000000ffff00720c */ /* 0x000fda0003f25310 */
[----:B0-----:R-:W-:Y:S05]  /*03c0*/  @!P1 BRA `(.L_x_4) ;  /* 0x0000000000509947 */ /* 0x001fea0003800000 */
[----:B------:R-:W0:Y:S01]  /*03d0*/  LDCU.64 UR6, c[0x0][0x380] ;  /* 0x00007000ff0677ac */ /* 0x000e220008000a00 */
[----:B------:R-:W-:Y:S02]  /*03e0*/  VIADD R8, R4, 0x1 ;  /* 0x0000000104087836 */ /* 0x000fe40000000000 */
[----:B------:R-:W-:-:S03]  /*03f0*/  IMAD.MOV.U32 R9, RZ, RZ, RZ ;  /* 0x000000ffff097224 */ /* 0x000fc600078e00ff */
[----:B------:R-:W-:Y:S02]  /*0400*/  LOP3.LUT R8, R8, 0x3, RZ, 0xc0, !PT ;  /* 0x0000000308087812 */ /* 0x000fe400078ec0ff */
[----:B0-----:R-:W-:-:S04]  /*0410*/  LEA R11, P1, R2, UR6, 0x3 ;  /* 0x00000006020b7c11 */ /* 0x001fc8000f8218ff */
[----:B------:R-:W-:-:S09]  /*0420*/  LEA.HI.X R10, R2, UR7, R3, 0x3, P1 ;  /* 0x00000007020a7c11 */ /* 0x000fd200088f1c03 */
.L_x_5:
[----:B------:R-:W-:Y:S01]  /*0430*/  IMAD.MOV.U32 R4, RZ, RZ, R2 ;  /* 0x000000ffff047224 */ /* 0x000fe200078e0002 */
[----:B------:R-:W-:Y:S01]  /*0440*/  IADD3 R8, P1, PT, R8, -0x1, RZ ;  /* 0xffffffff08087810 */ /* 0x000fe20007f3e0ff */
[----:B------:R-:W-:Y:S01]  /*0450*/  IMAD.MOV.U32 R5, RZ, RZ, R3 ;  /* 0x000000ffff057224 */ /* 0x000fe200078e0003 */
[----:B------:R-:W-:Y:S01]  /*0460*/  IADD3 R2, P2, PT, R0, R2, RZ ;  /* 0x0000000200027210 */ /* 0x000fe20007f5e0ff */
[----:B------:R-:W-:Y:S01]  /*0470*/  IMAD.MOV.U32 R6, RZ, RZ, R11 ;  /* 0x000000ffff067224 */ /* 0x000fe200078e000b */
[----:B------:R-:W-:Y:S01]  /*0480*/  IADD3.X R9, PT, PT, R9, -0x1, RZ, P1, !PT ;  /* 0xffffffff09097810 */ /* 0x000fe20000ffe4ff */
[----:B------:R-:W-:Y:S01]  /*0490*/  IMAD.MOV.U32 R7, RZ, RZ, R10 ;  /* 0x000000ffff077224 */ /* 0x000fe200078e000a */
[----:B------:R-:W-:Y:S01]  /*04a0*/  ISETP.NE.U32.AND P1, PT, R8, RZ, PT ;  /* 0x000000ff0800720c */ /* 0x000fe20003f25070 */
[----:B------:R-:W-:Y:S01]  /*04b0*/  IMAD.X R3, RZ, RZ, R3, P2 ;  /* 0x000000ffff037224 */ /* 0x000fe200010e0603 */
[----:B------:R-:W-:Y:S02]  /*04c0*/  LEA R11, P3, R0, R11, 0x3 ;  /* 0x0000000b000b7211 */ /* 0x000fe400078618ff */
[----:B------:R0:W-:Y:S01]  /*04d0*/  STG.E.64 desc[UR4][R6.64], R4 ;  /* 0x0000000406007986 */ /* 0x0001e2000c101b04 */
[----:B------:R-:W-:-:S02]  /*04e0*/  ISETP.NE.AND.EX P1, PT, R9, RZ, PT, P1 ;  /* 0x000000ff0900720c */ /* 0x000fc40003f25310 */
[----:B------:R-:W-:-:S11]  /*04f0*/  LEA.HI.X R10, R0, R10, RZ, 0x3, P3 ;  /* 0x0000000a000a7211 */ /* 0x000fd600018f1cff */
[----:B0-----:R-:W-:Y:S05]  /*0500*/  @P1 BRA `(.L_x_5) ;  /* 0xfffffffc00c81947 */ /* 0x001fea000383ffff */
.L_x_4:
[----:B------:R-:W-:Y:S05]  /*0510*/  BSYNC.RECONVERGENT B0 ;  /* 0x0000000000007941 */ /* 0x000fea0003800200 */
.L_x_3:
[----:B------:R-:W-:Y:S05]  /*0520*/  @!P0 EXIT ;  /* 0x000000000000894d */ /* 0x000fea0003800000 */
[----:B------:R-:W-:Y:S01]  /*0530*/  IMAD.SHL.U32 R19, R0, 0x8, RZ ;  /* 0x0000000800137824 */ /* 0x000fe200078e00ff */
[----:B------:R-:W-:Y:S01]  /*0540*/  SHF.R.U32.HI R21, RZ, 0x1d, R0 ;  /* 0x0000001dff157819 */ /* 0x000fe20000011600 */
[----:B------:R-:W0:Y:S06]  /*0550*/  LDCU.128 UR8, c[0x0][0x380] ;  /* 0x00007000ff0877ac */ /* 0x000e2c0008000c00 */
.L_x_6:
[----:B0-----:R-:W-:Y:S02]  /*0560*/  LEA R4, P0, R2, UR8, 0x3 ;  /* 0x0000000802047c11 */ /* 0x001fe4000f8018ff */
[----:B------:R-:W-:Y:S02]  /*0570*/  IADD3 R6, P1, PT, R0, R2, RZ ;  /* 0x0000000200067210 */ /* 0x000fe40007f3e0ff */
[--C-:B------:R-:W-:Y:S02]  /*0580*/  LEA.HI.X R5, R2, UR9, R3.reuse, 0x3, P0 ;  /* 0x0000000902057c11 */ /* 0x100fe400080f1c03 */
[----:B------:R-:W-:Y:S01]  /*0590*/  IADD3 R8, P0, PT, R19, R4, RZ ;  /* 0x0000000413087210 */ /* 0x000fe20007f1e0ff */
[----:B------:R-:W-:Y:S01]  /*05a0*/  IMAD.X R7, RZ, RZ, R3, P1 ;  /* 0x000000ffff077224 */ /* 0x000fe200008e0603 */
[C---:B------:R-:W-:Y:S01]  /*05b0*/  IADD3 R10, P1, PT, R0.reuse, R6, RZ ;  /* 0x00000006000a7210 */ /* 0x040fe20007f3e0ff */
[----:B------:R0:W-:Y:S02]  /*05c0*/  STG.E.64 desc[UR4][R4.64], R2 ;  /* 0x0000000204007986 */ /* 0x0001e4000c101b04 */
[----:B------:R-:W-:Y:S01]  /*05d0*/  IMAD.X R9, R21, 0x1, R5, P0 ;  /* 0x0000000115097824 */ /* 0x000fe200000e0605 */
[----:B------:R-:W-:Y:S01]  /*05e0*/  IADD3 R12, P0, PT, R19, R8, RZ ;  /* 0x00000008130c7210 */ /* 0x000fe20007f1e0ff */
[----:B------:R-:W-:Y:S01]  /*05f0*/  IMAD.X R11, RZ, RZ, R7, P1 ;  /* 0x000000ffff0b7224 */ /* 0x000fe200008e0607 */
[----:B------:R-:W-:-:S02]  /*0600*/  IADD3 R14, P1, PT, R0, R10, RZ ;  /* 0x0000000a000e7210 */ /* 0x000fc40007f3e0ff */
[----:B------:R1:W-:Y:S01]  /*0610*/  STG.E.64 desc[UR4][R8.64], R6 ;  /* 0x0000000608007986 */ /* 0x0003e2000c101b04 */
[----:B------:R-:W-:Y:S01]  /*0620*/  IMAD.X R13, R21, 0x1, R9, P0 ;  /* 0x00000001150d7824 */ /* 0x000fe200000e0609 */
[----:B------:R-:W-:Y:S01]  /*0630*/  IADD3 R16, P0, PT, R19, R12, RZ ;  /* 0x0000000c13107210 */ /* 0x000fe20007f1e0ff */
[----:B------:R-:W-:-:S03]  /*0640*/  IMAD.X R15, RZ, RZ, R11, P1 ;  /* 0x000000ffff0f7224 */ /* 0x000fc600008e060b */
[----:B------:R1:W-:Y:S01]  /*0650*/  STG.E.64 desc[UR4][R12.64], R10 ;  /* 0x0000000a0c007986 */ /* 0x0003e2000c101b04 */
[----:B------:R-:W-:Y:S01]  /*0660*/  IMAD.X R17, R21, 0x1, R13, P0 ;  /* 0x0000000115117824 */ /* 0x000fe200000e060d */
[----:B0-----:R-:W-:-:S04]  /*0670*/  IADD3 R2, P0, PT, R0, R14, RZ ;  /* 0x0000000e00027210 */ /* 0x001fc80007f1e0ff */
[----:B------:R1:W-:Y:S01]  /*0680*/  STG.E.64 desc[UR4][R16.64], R14 ;  /* 0x0000000e10007986 */ /* 0x0003e2000c101b04 */
[----:B------:R-:W-:Y:S01]  /*0690*/  IMAD.X R3, RZ, RZ, R15, P0 ;  /* 0x000000ffff037224 */ /* 0x000fe200000e060f */
[----:B------:R-:W-:-:S04]  /*06a0*/  ISETP.GE.U32.AND P0, PT, R2, UR10, PT ;  /* 0x0000000a02007c0c */ /* 0x000fc8000bf06070 */
[----:B------:R-:W-:-:S13]  /*06b0*/  ISETP.GE.AND.EX P0, PT, R3, UR11, PT, P0 ;  /* 0x0000000b03007c0c */ /* 0x000fda000bf06300 */
[----:B-1----:R-:W-:Y:S05]  /*06c0*/  @!P0 BRA `(.L_x_6) ;  /* 0xfffffffc00a48947 */ /* 0x002fea000383ffff */
[----:B------:R-:W-:Y:S05]  /*06d0*/  EXIT ;  /* 0x000000000000794d */ /* 0x000fea0003800000 */
        .weak           $__internal_0_$__cuda_sm20_div_u64
        .type           $__internal_0_$__cuda_sm20_div_u64,@function
        .size           $__internal_0_$__cuda_sm20_div_u64,(.L_x_8 - $__internal_0_$__cuda_sm20_div_u64)
$__internal_0_$__cuda_sm20_div_u64:
[----:B------:R-:W-:Y:S02]  /*06e0*/  IMAD.MOV.U32 R12, RZ, RZ, R0 ;  /* 0x000000ffff0c7224 */ /* 0x000fe400078e0000 */
[----:B------:R-:W-:-:S04]  /*06f0*/  IMAD.MOV.U32 R13, RZ, RZ, RZ ;  /* 0x000000ffff0d7224 */ /* 0x000fc800078e00ff */
[----:B------:R-:W0:Y:S08]  /*0700*/  I2F.U64.RP R12, R12 ;  /* 0x0000000c000c7312 */ /* 0x000e300000309000 */
[----:B0-----:R-:W0:Y:S02]  /*0710*/  MUFU.RCP R8, R12 ;  /* 0x0000000c00087308 */ /* 0x001e240000001000 */
[----:B0-----:R-:W-:-:S06]  /*0720*/  VIADD R8, R8, 0x1ffffffe ;  /* 0x1ffffffe08087836 */ /* 0x001fcc0000000000 */
[----:B------:R-:W0:Y:S02]  /*0730*/  F2I.U64.TRUNC R8, R8 ;  /* 0x0000000800087311 */ /* 0x000e24000020d800 */
[----:B0-----:R-:W-:-:S04]  /*0740*/  IMAD.WIDE.U32 R10, R8, R0, RZ ;  /* 0x00000000080a7225 */ /* 0x001fc800078e00ff */
[----:B------:R-:W-:Y:S01]  /*0750*/  IMAD R11, R9, R0, R11 ;  /* 0x00000000090b7224 */ /* 0x000fe200078e020b */
[----:B------:R-:W-:-:S05]  /*0760*/  IADD3 R15, P0, PT, RZ, -R10, RZ ;  /* 0x8000000aff0f7210 */ /* 0x000fca0007f1e0ff */
[----:B------:R-:W-:-:S04]  /*0770*/  IMAD.HI.U32 R10, R8, R15, RZ ;  /* 0x0000000f080a7227 */ /* 0x000fc800078e00ff */
[----:B------:R-:W-:Y:S02]  /*0780*/  IMAD.X R17, RZ, RZ, ~R11, P0 ;  /* 0x000000ffff117224 */ /* 0x000fe400000e0e0b */
[----:B------:R-:W-:Y:S02]  /*0790*/  IMAD.MOV.U32 R11, RZ, RZ, R8 ;  /* 0x000000ffff0b7224 */ /* 0x000fe400078e0008 */
[-C--:B------:R-:W-:Y:S02]  /*07a0*/  IMAD R13, R9, R17.reuse, RZ ;  /* 0x00000011090d7224 */ /* 0x080fe400078e02ff */
[----:B------:R-:W-:-:S04]  /*07b0*/  IMAD.WIDE.U32 R10, P0, R8, R17, R10 ;  /* 0x00000011080a7225 */ /* 0x000fc8000780000a */
[----:B------:R-:W-:-:S04]  /*07c0*/  IMAD.HI.U32 R17, R9, R17, RZ ;  /* 0x0000001109117227 */ /* 0x000fc800078e00ff */
[----:B------:R-:W-:-:S05]  /*07d0*/  IMAD.HI.U32 R10, P1, R9, R15, R10 ;  /* 0x0000000f090a7227 */ /* 0x000fca000782000a */
[----:B------:R-:W-:Y:S01]  /*07e0*/  IADD3 R11, P2, PT, R13, R10, RZ ;  /* 0x0000000a0d0b7210 */ /* 0x000fe20007f5e0ff */
[----:B------:R-:W-:-:S04]  /*07f0*/  IMAD.X R10, R17, 0x1, R9, P0 ;  /* 0x00000001110a7824 */ /* 0x000fc800000e0609 */
[----:B------:R-:W-:Y:S01]  /*0800*/  IMAD.WIDE.U32 R8, R11, R0, RZ ;  /* 0x000000000b087225 */ /* 0x000fe200078e00ff */
[----:B------:R-:W-:Y:S02]  /*0810*/  IADD3.X R13, PT, PT, RZ, RZ, R10, P2, P1 ;  /* 0x000000ffff0d7210 */ /* 0x000fe400017e240a */
[----:B------:R-:W-:-:S03]  /*0820*/  IADD3 R15, P0, PT, RZ, -R8, RZ ;  /* 0x80000008ff0f7210 */ /* 0x000fc60007f1e0ff */
[----:B------:R-:W-:Y:S02]  /*0830*/  IMAD R8, R13, R0, R9 ;  /* 0x000000000d087224 */ /* 0x000fe400078e0209 */
[----:B------:R-:W-:-:S04]  /*0840*/  IMAD.HI.U32 R10, R11, R15, RZ ;  /* 0x0000000f0b0a7227 */ /* 0x000fc800078e00ff */
[----:B------:R-:W-:-:S04]  /*0850*/  IMAD.X R8, RZ, RZ, ~R8, P0 ;  /* 0x000000ffff087224 */ /* 0x000fc800000e0e08 */
[----:B------:R-:W-:-:S04]  /*0860*/  IMAD.WIDE.U32 R10, P0, R11, R8, R10 ;  /* 0x000000080b0a7225 */ /* 0x000fc8000780000a */
[C---:B------:R-:W-:Y:S02]  /*0870*/  IMAD R9, R13.reuse, R8, RZ ;  /* 0x000000080d097224 */ /* 0x040fe400078e02ff */
[----:B------:R-:W-:-:S04]  /*0880*/  IMAD.HI.U32 R10, P1, R13, R15, R10 ;  /* 0x0000000f0d0a7227 */ /* 0x000fc8000782000a */
[----:B------:R-:W-:Y:S01]  /*0890*/  IMAD.HI.U32 R8, R13, R8, RZ ;  /* 0x000000080d087227 */ /* 0x000fe200078e00ff */
[----:B------:R-:W-:-:S03]  /*08a0*/  IADD3 R10, P2, PT, R9, R10, RZ ;  /* 0x0000000a090a7210 */ /* 0x000fc60007f5e0ff */
[----:B------:R-:W-:Y:S02]  /*08b0*/  IMAD.X R13, R8, 0x1, R13, P0 ;  /* 0x00000001080d7824 */ /* 0x000fe400000e060d */
[----:B------:R-:W-:-:S03]  /*08c0*/  IMAD.HI.U32 R8, R10, R5, RZ ;  /* 0x000000050a087227 */ /* 0x000fc600078e00ff */
[----:B------:R-:W-:Y:S01]  /*08d0*/  IADD3.X R12, PT, PT, RZ, RZ, R13, P2, P1 ;  /* 0x000000ffff0c7210 */ /* 0x000fe200017e240d */
[----:B------:R-:W-:Y:S02]  /*08e0*/  IMAD.MOV.U32 R9, RZ, RZ, RZ ;  /* 0x000000ffff097224 */ /* 0x000fe400078e00ff */
[----:B------:R-:W-:-:S04]  /*08f0*/  IMAD.WIDE.U32 R8, R10, R7, R8 ;  /* 0x000000070a087225 */ /* 0x000fc800078e0008 */
[C---:B------:R-:W-:Y:S02]  /*0900*/  IMAD R11, R12.reuse, R7, RZ ;  /* 0x000000070c0b7224 */ /* 0x040fe400078e02ff */
[----:B------:R-:W-:-:S04]  /*0910*/  IMAD.HI.U32 R8, P0, R12, R5, R8 ;  /* 0x000000050c087227 */ /* 0x000fc80007800008 */
[----:B------:R-:W-:Y:S01]  /*0920*/  IMAD.HI.U32 R12, R12, R7, RZ ;  /* 0x000000070c0c7227 */ /* 0x000fe200078e00ff */
[----:B------:R-:W-:-:S03]  /*0930*/  IADD3 R11, P1, PT, R11, R8, RZ ;  /* 0x000000080b0b7210 */ /* 0x000fc60007f3e0ff */
[----:B------:R-:W-:-:S04]  /*0940*/  IMAD.X R8, RZ, RZ, R12, P0 ;  /* 0x000000ffff087224 */ /* 0x000fc800000e060c */
[----:B------:R-:W-:Y:S02]  /*0950*/  IMAD.X R13, RZ, RZ, R8, P1 ;  /* 0x000000ffff0d7224 */ /* 0x000fe400008e0608 */
[----:B------:R-:W-:-:S04]  /*0960*/  IMAD.WIDE.U32 R8, R11, R0, RZ ;  /* 0x000000000b087225 */ /* 0x000fc800078e00ff */
[----:B------:R-:W-:Y:S01]  /*0970*/  IMAD R10, R13, R0, R9 ;  /* 0x000000000d0a7224 */ /* 0x000fe200078e0209 */
[----:B------:R-:W-:-:S04]  /*0980*/  IADD3 R9, P0, PT, -R8, R5, RZ ;  /* 0x0000000508097210 */ /* 0x000fc80007f1e1ff */
[-C--:B------:R-:W-:Y:S01]  /*0990*/  IADD3 R5, P1, PT, -R0, R9.reuse, RZ ;  /* 0x0000000900057210 */ /* 0x080fe20007f3e1ff */
[----:B------:R-:W-:Y:S01]  /*09a0*/  IMAD.X R12, R7, 0x1, ~R10, P0 ;  /* 0x00000001070c7824 */ /* 0x000fe200000e0e0a */
[----:B------:R-:W-:Y:S02]  /*09b0*/  ISETP.GE.U32.AND P0, PT, R9, R0, PT ;  /* 0x000000000900720c */ /* 0x000fe40003f06070 */
[----:B------:R-:W-:Y:S02]  /*09c0*/  IADD3 R10, P2, PT, R11, 0x1, RZ ;  /* 0x000000010b0a7810 */ /* 0x000fe40007f5e0ff */
[C---:B------:R-:W-:Y:S02]  /*09d0*/  ISETP.GE.U32.AND.EX P0, PT, R12.reuse, RZ, PT, P0 ;  /* 0x000000ff0c00720c */ /* 0x040fe40003f06100 */
[----:B------:R-:W-:Y:S01]  /*09e0*/  IADD3.X R7, PT, PT, R12, -0x1, RZ, P1, !PT ;  /* 0xffffffff0c077810 */ /* 0x000fe20000ffe4ff */
[----:B------:R-:W-:Y:S01]  /*09f0*/  IMAD.X R8, RZ, RZ, R13, P2 ;  /* 0x000000ffff087224 */ /* 0x000fe200010e060d */
[----:B------:R-:W-:-:S02]  /*0a00*/  SEL R5, R5, R9, P0 ;  /* 0x0000000905057207 */ /* 0x000fc40000000000 */
[----:B------:R-:W-:Y:S02]  /*0a10*/  SEL R10, R10, R11, P0 ;  /* 0x0000000b0a0a7207 */ /* 0x000fe40000000000 */
[----:B------:R-:W-:Y:S02]  /*0a20*/  SEL R7, R7, R12, P0 ;  /* 0x0000000c07077207 */ /* 0x000fe40000000000 */
[----:B------:R-:W-:Y:S02]  /*0a30*/  SEL R13, R8, R13, P0 ;  /* 0x0000000d080d7207 */ /* 0x000fe40000000000 */
[----:B------:R-:W-:Y:S02]  /*0a40*/  ISETP.GE.U32.AND P0, PT, R5, R0, PT ;  /* 0x000000000500720c */ /* 0x000fe40003f06070 */
[----:B------:R-:W-:Y:S02]  /*0a50*/  IADD3 R5, P2, PT, R10, 0x1, RZ ;  /* 0x000000010a057810 */ /* 0x000fe40007f5e0ff */
[----:B------:R-:W-:-:S02]  /*0a60*/  ISETP.NE.U32.AND P1, PT, R0, RZ, PT ;  /* 0x000000ff0000720c */ /* 0x000fc40003f25070 */
[----:B------:R-:W-:Y:S01]  /*0a70*/  ISETP.GE.U32.AND.EX P0, PT, R7, RZ, PT, P0 ;  /* 0x000000ff0700720c */ /* 0x000fe20003f06100 */
[----:B------:R-:W-:Y:S01]  /*0a80*/  IMAD.X R8, RZ, RZ, R13, P2 ;  /* 0x000000ffff087224 */ /* 0x000fe200010e060d */
[----:B------:R-:W-:Y:S01]  /*0a90*/  ISETP.NE.AND.EX P1, PT, RZ, RZ, PT, P1 ;  /* 0x000000ffff00720c */ /* 0x000fe20003f25310 */
[----:B------:R-:W-:Y:S01]  /*0aa0*/  IMAD.MOV.U32 R7, RZ, RZ, 0x0 ;  /* 0x00000000ff077424 */ /* 0x000fe200078e00ff */
[----:B------:R-:W-:Y:S02]  /*0ab0*/  SEL R5, R5, R10, P0 ;  /* 0x0000000a05057207 */ /* 0x000fe40000000000 */
[----:B------:R-:W-:Y:S02]  /*0ac0*/  SEL R8, R8, R13, P0 ;  /* 0x0000000d08087207 */ /* 0x000fe40000000000 */
[----:B------:R-:W-:Y:S02]  /*0ad0*/  SEL R5, R5, 0xffffffff, P1 ;  /* 0xffffffff05057807 */ /* 0x000fe40000800000 */
[----:B------:R-:W-:Y:S01]  /*0ae0*/  SEL R8, R8, 0xffffffff, P1 ;  /* 0xffffffff08087807 */ /* 0x000fe20000800000 */
[----:B------:R-:W-:Y:S06]  /*0af0*/  RET.REL.NODEC R6 `(_Z12resetIndicesPll) ;  /* 0xfffffff406407950 */ /* 0x000fec0003c3ffff */
.L_x_7:
[----:B------:R-:W-:-:S00]  /*0b00*/  BRA `(.L_x_7) ;  /* 0xfffffffc00fc7947 */ /* 0x000fc0000383ffff */
[----:B------:R-:W-:-:S00]  /*0b10*/  NOP ;  /* 0x0000000000007918 */ /* 0x000fc00000000000 */
        /* <DEDUP_REMOVED lines=14> */
.L_x_8:


//--------------------- .nv.shared.reserved.0     --------------------------
	.section	.nv.shared.reserved.0,"aw",@nobits
	.weak		__nv_reservedSMEM_offset_0_alias
	.size		__nv_reservedSMEM_offset_0_alias, 0, 64
	.other		__nv_reservedSMEM_offset_0_alias,@"STO_CUDA_RESERVED_SHARED STV_DEFAULT"
__nv_reservedSMEM_offset_0_alias:
	.zero		0
	.zero		64


//--------------------- .nv.constant0._Z12resetIndicesPll --------------------------
	.section	.nv.constant0._Z12resetIndicesPll,"a",@progbits
	.sectionflags	@""
	.align	4
.nv.constant0._Z12resetIndicesPll:
	.zero		912


//--------------------- SYMBOLS --------------------------

	.type		.nv.reservedSmem.offset0,@object
	.size		.nv.reservedSmem.offset0,0x4
